//
// Generated by NVIDIA NVVM Compiler
//
// Compiler Build ID: CL-36424714
// Cuda compilation tools, release 13.0, V13.0.88
// Based on NVVM 20.0.0
//

.version 9.0
.target sm_100
.address_size 64

	// .globl	_Z12MatMulKernelPfS_S_i

.visible .entry _Z12MatMulKernelPfS_S_i(
	.param .u64 .ptr .align 1 _Z12MatMulKernelPfS_S_i_param_0,
	.param .u64 .ptr .align 1 _Z12MatMulKernelPfS_S_i_param_1,
	.param .u64 .ptr .align 1 _Z12MatMulKernelPfS_S_i_param_2,
	.param .u32 _Z12MatMulKernelPfS_S_i_param_3
)
{
	.reg .pred 	%p<12>;
	.reg .b32 	%r<45>;
	.reg .b32 	%f<67>;
	.reg .b64 	%rd<42>;

	ld.param.u64 	%rd5, [_Z12MatMulKernelPfS_S_i_param_0];
	ld.param.u64 	%rd6, [_Z12MatMulKernelPfS_S_i_param_1];
	ld.param.u64 	%rd4, [_Z12MatMulKernelPfS_S_i_param_2];
	ld.param.u32 	%r27, [_Z12MatMulKernelPfS_S_i_param_3];
	cvta.to.global.u64 	%rd1, %rd6;
	cvta.to.global.u64 	%rd2, %rd5;
	mov.u32 	%r37, %tid.y;
	mov.u32 	%r2, %tid.x;
	setp.ge.s32 	%p1, %r37, %r27;
	@%p1 bra 	$L__BB0_17;
	mov.u32 	%r3, %ntid.x;
	add.s32 	%r4, %r27, -1;
	and.b32  	%r5, %r27, 7;
	and.b32  	%r6, %r27, 3;
	and.b32  	%r7, %r27, -8;
	and.b32  	%r8, %r27, 1;
	neg.s32 	%r9, %r7;
	shl.b32 	%r10, %r27, 3;
	cvta.to.global.u64 	%rd3, %rd4;
	mul.wide.s32 	%rd31, %r27, 4;
$L__BB0_2:
	setp.ge.u32 	%p2, %r2, %r27;
	@%p2 bra 	$L__BB0_16;
	mul.lo.s32 	%r12, %r37, %r27;
	cvt.s64.s32 	%rd38, %r12;
	mov.u32 	%r38, %r2;
$L__BB0_4:
	setp.lt.u32 	%p3, %r4, 7;
	mov.f32 	%f66, 0f00000000;
	mov.b32 	%r43, 0;
	@%p3 bra 	$L__BB0_7;
	mov.f32 	%f66, 0f00000000;
	mov.u32 	%r39, %r12;
	mov.u32 	%r40, %r38;
	mov.u32 	%r41, %r9;
$L__BB0_6:
	.pragma "nounroll";
	mul.wide.s32 	%rd7, %r39, 4;
	add.s64 	%rd8, %rd2, %rd7;
	ld.global.f32 	%f16, [%rd8];
	mul.wide.s32 	%rd9, %r40, 4;
	add.s64 	%rd10, %rd1, %rd9;
	ld.global.f32 	%f17, [%rd10];
	fma.rn.f32 	%f18, %f16, %f17, %f66;
	ld.global.f32 	%f19, [%rd8+4];
	mul.wide.s32 	%rd11, %r27, 4;
	add.s64 	%rd12, %rd10, %rd11;
	ld.global.f32 	%f20, [%rd12];
	fma.rn.f32 	%f21, %f19, %f20, %f18;
	ld.global.f32 	%f22, [%rd8+8];
	add.s64 	%rd13, %rd12, %rd11;
	ld.global.f32 	%f23, [%rd13];
	fma.rn.f32 	%f24, %f22, %f23, %f21;
	ld.global.f32 	%f25, [%rd8+12];
	add.s64 	%rd14, %rd13, %rd11;
	ld.global.f32 	%f26, [%rd14];
	fma.rn.f32 	%f27, %f25, %f26, %f24;
	ld.global.f32 	%f28, [%rd8+16];
	add.s64 	%rd15, %rd14, %rd11;
	ld.global.f32 	%f29, [%rd15];
	fma.rn.f32 	%f30, %f28, %f29, %f27;
	ld.global.f32 	%f31, [%rd8+20];
	add.s64 	%rd16, %rd15, %rd11;
	ld.global.f32 	%f32, [%rd16];
	fma.rn.f32 	%f33, %f31, %f32, %f30;
	ld.global.f32 	%f34, [%rd8+24];
	add.s64 	%rd17, %rd16, %rd11;
	ld.global.f32 	%f35, [%rd17];
	fma.rn.f32 	%f36, %f34, %f35, %f33;
	ld.global.f32 	%f37, [%rd8+28];
	add.s64 	%rd18, %rd17, %rd11;
	ld.global.f32 	%f38, [%rd18];
	fma.rn.f32 	%f66, %f37, %f38, %f36;
	add.s32 	%r41, %r41, 8;
	add.s32 	%r40, %r40, %r10;
	add.s32 	%r39, %r39, 8;
	setp.ne.s32 	%p4, %r41, 0;
	mov.u32 	%r43, %r7;
	@%p4 bra 	$L__BB0_6;
$L__BB0_7:
	setp.eq.s32 	%p5, %r5, 0;
	@%p5 bra 	$L__BB0_15;
	add.s32 	%r29, %r5, -1;
	setp.lt.u32 	%p6, %r29, 3;
	@%p6 bra 	$L__BB0_10;
	add.s32 	%r30, %r43, %r12;
	mad.lo.s32 	%r31, %r43, %r27, %r38;
	mul.wide.s32 	%rd19, %r30, 4;
	add.s64 	%rd20, %rd2, %rd19;
	ld.global.f32 	%f40, [%rd20];
	mul.wide.s32 	%rd21, %r31, 4;
	add.s64 	%rd22, %rd1, %rd21;
	ld.global.f32 	%f41, [%rd22];
	fma.rn.f32 	%f42, %f40, %f41, %f66;
	ld.global.f32 	%f43, [%rd20+4];
	add.s64 	%rd24, %rd22, %rd31;
	ld.global.f32 	%f44, [%rd24];
	fma.rn.f32 	%f45, %f43, %f44, %f42;
	ld.global.f32 	%f46, [%rd20+8];
	add.s64 	%rd25, %rd24, %rd31;
	ld.global.f32 	%f47, [%rd25];
	fma.rn.f32 	%f48, %f46, %f47, %f45;
	ld.global.f32 	%f49, [%rd20+12];
	add.s64 	%rd26, %rd25, %rd31;
	ld.global.f32 	%f50, [%rd26];
	fma.rn.f32 	%f66, %f49, %f50, %f48;
	add.s32 	%r43, %r43, 4;
$L__BB0_10:
	setp.eq.s32 	%p7, %r6, 0;
	@%p7 bra 	$L__BB0_15;
	setp.eq.s32 	%p8, %r6, 1;
	@%p8 bra 	$L__BB0_13;
	add.s32 	%r32, %r43, %r12;
	mad.lo.s32 	%r33, %r43, %r27, %r38;
	mul.wide.s32 	%rd27, %r32, 4;
	add.s64 	%rd28, %rd2, %rd27;
	ld.global.f32 	%f52, [%rd28];
	mul.wide.s32 	%rd29, %r33, 4;
	add.s64 	%rd30, %rd1, %rd29;
	ld.global.f32 	%f53, [%rd30];
	fma.rn.f32 	%f54, %f52, %f53, %f66;
	ld.global.f32 	%f55, [%rd28+4];
	add.s64 	%rd32, %rd30, %rd31;
	ld.global.f32 	%f56, [%rd32];
	fma.rn.f32 	%f66, %f55, %f56, %f54;
	add.s32 	%r43, %r43, 2;
$L__BB0_13:
	setp.eq.s32 	%p9, %r8, 0;
	@%p9 bra 	$L__BB0_15;
	add.s32 	%r34, %r43, %r12;
	mad.lo.s32 	%r35, %r43, %r27, %r38;
	mul.wide.s32 	%rd33, %r34, 4;
	add.s64 	%rd34, %rd2, %rd33;
	ld.global.f32 	%f57, [%rd34];
	mul.wide.s32 	%rd35, %r35, 4;
	add.s64 	%rd36, %rd1, %rd35;
	ld.global.f32 	%f58, [%rd36];
	fma.rn.f32 	%f66, %f57, %f58, %f66;
$L__BB0_15:
	cvt.s64.s32 	%rd37, %r38;
	add.s64 	%rd39, %rd37, %rd38;
	shl.b64 	%rd40, %rd39, 2;
	add.s64 	%rd41, %rd3, %rd40;
	st.global.f32 	[%rd41], %f66;
	add.s32 	%r38, %r38, %r3;
	setp.lt.s32 	%p10, %r38, %r27;
	@%p10 bra 	$L__BB0_4;
$L__BB0_16:
	mov.u32 	%r36, %ntid.y;
	add.s32 	%r37, %r37, %r36;
	setp.lt.s32 	%p11, %r37, %r27;
	@%p11 bra 	$L__BB0_2;
$L__BB0_17:
	ret;

}


// ===== COMPILED SASS (sm_100) =====

	.target	sm_100

	.elftype	@"ET_EXEC"


//--------------------- .note.nv.tkinfo           --------------------------
	.section	.note.nv.tkinfo,"",@"SHT_NOTE"
	.sectionflags	@"SHF_NOTE_NV_TKINFO"
	.tkinfo
        /*0018*/ 	.word	0x00000002
        /*0030*/ 	.string	""
        /*0030*/ 	.string	"ptxas"
        /*0030*/ 	.string	"Cuda compilation tools, release 13.0, V13.0.88"
        /*0030*/ 	.string	"Build cuda_13.0.r13.0/compiler.36424714_0"
        /*0030*/ 	.string	"-arch sm_100 -m 64 "



//--------------------- .note.nv.cuinfo           --------------------------
	.section	.note.nv.cuinfo,"",@"SHT_NOTE"
	.sectionflags	@"SHF_NOTE_NV_CUINFO"
        /*0018*/ 	.short	0x0002
        /*001a*/ 	.short	0x0064
        /*001c*/ 	.short	0x0082
	.zero		2


//--------------------- .nv.info                  --------------------------
	.section	.nv.info,"",@"SHT_CUDA_INFO"
	.align	4


	//----- nvinfo : EIATTR_REGCOUNT
	.align		4
        /*0000*/ 	.byte	0x04, 0x2f
        /*0002*/ 	.short	(.L_1 - .L_0)
	.align		4
.L_0:
        /*0004*/ 	.word	index@(_Z12MatMulKernelPfS_S_i)
        /*0008*/ 	.word	0x00000020


	//----- nvinfo : EIATTR_FRAME_SIZE
	.align		4
.L_1:
        /*000c*/ 	.byte	0x04, 0x11
        /*000e*/ 	.short	(.L_3 - .L_2)
	.align		4
.L_2:
        /*0010*/ 	.word	index@(_Z12MatMulKernelPfS_S_i)
        /*0014*/ 	.word	0x00000000


	//----- nvinfo : EIATTR_MIN_STACK_SIZE
	.align		4
.L_3:
        /*0018*/ 	.byte	0x04, 0x12
        /*001a*/ 	.short	(.L_5 - .L_4)
	.align		4
.L_4:
        /*001c*/ 	.word	index@(_Z12MatMulKernelPfS_S_i)
        /*0020*/ 	.word	0x00000000
.L_5:


//--------------------- .nv.compat                --------------------------
	.section	.nv.compat,"",@"SHT_CUDA_COMPAT_INFO"
	.align	4
        /*0000*/ 	.byte	0x02, 0x09, 0x00, 0x00, 0x02, 0x02, 0x01, 0x00, 0x02, 0x05, 0x05, 0x00, 0x03, 0x07, 0x01, 0x01
        /*0010*/ 	.byte	0x02, 0x03, 0x00, 0x00, 0x02, 0x06, 0x01, 0x00, 0x04, 0x0b, 0x08, 0x00, 0x09, 0x00, 0x00, 0x00
        /*0020*/ 	.byte	0x00, 0x00, 0x00, 0x00


//--------------------- .nv.info._Z12MatMulKernelPfS_S_i --------------------------
	.section	.nv.info._Z12MatMulKernelPfS_S_i,"",@"SHT_CUDA_INFO"
	.sectionflags	@""
	.align	4


	//----- nvinfo : EIATTR_CUDA_API_VERSION
	.align		4
        /*0000*/ 	.byte	0x04, 0x37
        /*0002*/ 	.short	(.L_7 - .L_6)
.L_6:
        /*0004*/ 	.word	0x00000082


	//----- nvinfo : EIATTR_KPARAM_INFO
	.align		4
.L_7:
        /*0008*/ 	.byte	0x04, 0x17
        /*000a*/ 	.short	(.L_9 - .L_8)
.L_8:
        /*000c*/ 	.word	0x00000000
        /*0010*/ 	.short	0x0003
        /*0012*/ 	.short	0x0018
        /*0014*/ 	.byte	0x00, 0xf0, 0x11, 0x00


	//----- nvinfo : EIATTR_KPARAM_INFO
	.align		4
.L_9:
        /*0018*/ 	.byte	0x04, 0x17
        /*001a*/ 	.short	(.L_11 - .L_10)
.L_10:
        /*001c*/ 	.word	0x00000000
        /*0020*/ 	.short	0x0002
        /*0022*/ 	.short	0x0010
        /*0024*/ 	.byte	0x00, 0xf5, 0x21, 0x00


	//----- nvinfo : EIATTR_KPARAM_INFO
	.align		4
.L_11:
        /*0028*/ 	.byte	0x04, 0x17
        /*002a*/ 	.short	(.L_13 - .L_12)
.L_12:
        /*002c*/ 	.word	0x00000000
        /*0030*/ 	.short	0x0001
        /*0032*/ 	.short	0x0008
        /*0034*/ 	.byte	0x00, 0xf5, 0x21, 0x00


	//----- nvinfo : EIATTR_KPARAM_INFO
	.align		4
.L_13:
        /*0038*/ 	.byte	0x04, 0x17
        /*003a*/ 	.short	(.L_15 - .L_14)
.L_14:
        /*003c*/ 	.word	0x00000000
        /*0040*/ 	.short	0x0000
        /*0042*/ 	.short	0x0000
        /*0044*/ 	.byte	0x00, 0xf5, 0x21, 0x00


	//----- nvinfo : EIATTR_SPARSE_MMA_MASK
	.align		4
.L_15:
        /*0048*/ 	.byte	0x03, 0x50
        /*004a*/ 	.short	0x0000


	//----- nvinfo : EIATTR_MAXREG_COUNT
	.align		4
        /*004c*/ 	.byte	0x03, 0x1b
        /*004e*/ 	.short	0x00ff


	//----- nvinfo : EIATTR_MERCURY_ISA_VERSION
	.align		4
        /*0050*/ 	.byte	0x03, 0x5f
        /*0052*/ 	.short	0x0101


	//----- nvinfo : EIATTR_VRC_CTA_INIT_COUNT
	.align		4
        /*0054*/ 	.byte	0x02, 0x4a
	.zero		1
	.zero		1


	//----- nvinfo : EIATTR_EXIT_INSTR_OFFSETS
	.align		4
        /*0058*/ 	.byte	0x04, 0x1c
        /*005a*/ 	.short	(.L_17 - .L_16)


	//   ....[0]....
.L_16:
        /*005c*/ 	.word	0x00000040


	//   ....[1]....
        /*0060*/ 	.word	0x000008e0


	//----- nvinfo : EIATTR_CRS_STACK_SIZE
	.align		4
.L_17:
        /*0064*/ 	.byte	0x04, 0x1e
        /*0066*/ 	.short	(.L_19 - .L_18)
.L_18:
        /*0068*/ 	.word	0x00000000


	//----- nvinfo : EIATTR_CBANK_PARAM_SIZE
	.align		4
.L_19:
        /*006c*/ 	.byte	0x03, 0x19
        /*006e*/ 	.short	0x001c


	//----- nvinfo : EIATTR_PARAM_CBANK
	.align		4
        /*0070*/ 	.byte	0x04, 0x0a
        /*0072*/ 	.short	(.L_21 - .L_20)
	.align		4
.L_20:
        /*0074*/ 	.word	index@(.nv.constant0._Z12MatMulKernelPfS_S_i)
        /*0078*/ 	.short	0x0380
        /*007a*/ 	.short	0x001c


	//----- nvinfo : EIATTR_SW_WAR
	.align		4
.L_21:
        /*007c*/ 	.byte	0x04, 0x36
        /*007e*/ 	.short	(.L_23 - .L_22)
.L_22:
        /*0080*/ 	.word	0x00000008
.L_23:


//--------------------- .nv.callgraph             --------------------------
	.section	.nv.callgraph,"",@"SHT_CUDA_CALLGRAPH"
	.align	4
	.sectionentsize	8
	.align		4
        /*0000*/ 	.word	0x00000000
	.align		4
        /*0004*/ 	.word	0xffffffff
	.align		4
        /*0008*/ 	.word	0x00000000
	.align		4
        /*000c*/ 	.word	0xfffffffe
	.align		4
        /*0010*/ 	.word	0x00000000
	.align		4
        /*0014*/ 	.word	0xfffffffd
	.align		4
        /*0018*/ 	.word	0x00000000
	.align		4
        /*001c*/ 	.word	0xfffffffc


//--------------------- .text._Z12MatMulKernelPfS_S_i --------------------------
	.section	.text._Z12MatMulKernelPfS_S_i,"ax",@progbits
	.align	128
        .global         _Z12MatMulKernelPfS_S_i
        .type           _Z12MatMulKernelPfS_S_i,@function
        .size           _Z12MatMulKernelPfS_S_i,(.L_x_9 - _Z12MatMulKernelPfS_S_i)
        .other          _Z12MatMulKernelPfS_S_i,@"STO_CUDA_ENTRY STV_DEFAULT"
_Z12MatMulKernelPfS_S_i:
.text._Z12MatMulKernelPfS_S_i:
[----:B------:R-:W-:Y:S01]  /*0000*/  LDC R1, c[0x0][0x37c] ;  /* 0x0000df00ff017b82 */ /* 0x000fe20000000800 */
[----:B------:R-:W0:Y:S07]  /*0010*/  S2R R7, SR_TID.Y ;  /* 0x0000000000077919 */ /* 0x000e2e0000002200 */
[----:B------:R-:W0:Y:S02]  /*0020*/  LDC R0, c[0x0][0x398] ;  /* 0x0000e600ff007b82 */ /* 0x000e240000000800 */
[----:B0-----:R-:W-:-:S13]  /*0030*/  ISETP.GE.AND P0, PT, R7, R0, PT ;  /* 0x000000000700720c */ /* 0x001fda0003f06270 */
[----:B------:R-:W-:Y:S05]  /*0040*/  @P0 EXIT ;  /* 0x000000000000094d */ /* 0x000fea0003800000 */
[----:B------:R-:W0:Y:S01]  /*0050*/  S2R R9, SR_TID.X ;  /* 0x0000000000097919 */ /* 0x000e220000002100 */
[C---:B------:R-:W-:Y:S01]  /*0060*/  IADD3 R2, PT, PT, R0.reuse, -0x1, RZ ;  /* 0xffffffff00027810 */ /* 0x040fe20007ffe0ff */
[----:B------:R-:W1:Y:S01]  /*0070*/  LDCU UR4, c[0x0][0x360] ;  /* 0x00006c00ff0477ac */ /* 0x000e620008000800 */
[----:B------:R-:W-:Y:S02]  /*0080*/  LOP3.LUT R8, R0, 0xfffffff8, RZ, 0xc0, !PT ;  /* 0xfffffff800087812 */ /* 0x000fe400078ec0ff */
[----:B------:R-:W-:Y:S01]  /*0090*/  ISETP.GE.U32.AND P0, PT, R2, 0x7, PT ;  /* 0x000000070200780c */ /* 0x000fe20003f06070 */
[----:B------:R-:W2:Y:S01]  /*00a0*/  LDCU.64 UR6, c[0x0][0x358] ;  /* 0x00006b00ff0677ac */ /* 0x000ea20008000a00 */
[C---:B------:R-:W-:Y:S02]  /*00b0*/  LOP3.LUT R6, R0.reuse, 0x7, RZ, 0xc0, !PT ;  /* 0x0000000700067812 */ /* 0x040fe400078ec0ff */
[----:B------:R-:W-:Y:S02]  /*00c0*/  LOP3.LUT R5, R0, 0x3, RZ, 0xc0, !PT ;  /* 0x0000000300057812 */ /* 0x000fe400078ec0ff */
[----:B------:R-:W-:-:S07]  /*00d0*/  IADD3 R4, PT, PT, -R8, RZ, RZ ;  /* 0x000000ff08047210 */ /* 0x000fce0007ffe1ff */
.L_x_7:
[----:B------:R-:W3:Y:S01]  /*00e0*/  LDCU UR5, c[0x0][0x398] ;  /* 0x00007300ff0577ac */ /* 0x000ee20008000800 */
[----:B------:R-:W-:Y:S01]  /*00f0*/  BSSY.RECONVERGENT B0, `(.L_x_0) ;  /* 0x000007a000007945 */ /* 0x000fe20003800200 */
[----:B---3--:R-:W-:-:S04]  /*0100*/  MOV R12, UR5 ;  /* 0x00000005000c7c02 */ /* 0x008fc80008000f00 */
[----:B0-----:R-:W-:-:S13]  /*0110*/  ISETP.GE.U32.AND P1, PT, R9, R12, PT ;  /* 0x0000000c0900720c */ /* 0x001fda0003f26070 */
[----:B------:R-:W-:Y:S05]  /*0120*/  @P1 BRA `(.L_x_1) ;  /* 0x0000000400d81947 */ /* 0x000fea0003800000 */
[----:B------:R-:W-:Y:S01]  /*0130*/  IMAD R2, R7, R12, RZ ;  /* 0x0000000c07027224 */ /* 0x000fe200078e02ff */
[----:B------:R-:W-:-:S04]  /*0140*/  MOV R3, R9 ;  /* 0x0000000900037202 */ /* 0x000fc80000000f00 */
[----:B------:R-:W-:-:S07]  /*0150*/  SHF.R.S32.HI R0, RZ, 0x1f, R2 ;  /* 0x0000001fff007819 */ /* 0x000fce0000011402 */
.L_x_6:
[----:B------:R-:W-:Y:S01]  /*0160*/  CS2R R14, SRZ ;  /* 0x00000000000e7805 */ /* 0x000fe2000001ff00 */
[----:B------:R-:W-:Y:S06]  /*0170*/  @!P0 BRA `(.L_x_2) ;  /* 0x0000000000b88947 */ /* 0x000fec0003800000 */
[----:B------:R-:W-:Y:S01]  /*0180*/  HFMA2 R14, -RZ, RZ, 0, 0 ;  /* 0x00000000ff0e7431 */ /* 0x000fe200000001ff */
[----:B------:R-:W-:Y:S02]  /*0190*/  MOV R10, R2 ;  /* 0x00000002000a7202 */ /* 0x000fe40000000f00 */
[----:B------:R-:W-:Y:S02]  /*01a0*/  MOV R11, R3 ;  /* 0x00000003000b7202 */ /* 0x000fe40000000f00 */
[----:B------:R-:W-:-:S07]  /*01b0*/  MOV R20, R4 ;  /* 0x0000000400147202 */ /* 0x000fce0000000f00 */
.L_x_3:
[----:B------:R-:W0:Y:S08]  /*01c0*/  LDC.64 R12, c[0x0][0x380] ;  /* 0x0000e000ff0c7b82 */ /* 0x000e300000000a00 */
[----:B------:R-:W3:Y:S08]  /*01d0*/  LDC.64 R22, c[0x0][0x388] ;  /* 0x0000e200ff167b82 */ /* 0x000ef00000000a00 */
[----:B------:R-:W4:Y:S01]  /*01e0*/  LDC R21, c[0x0][0x398] ;  /* 0x0000e600ff157b82 */ /* 0x000f220000000800 */
[----:B0-----:R-:W-:-:S05]  /*01f0*/  IMAD.WIDE R12, R10, 0x4, R12 ;  /* 0x000000040a0c7825 */ /* 0x001fca00078e020c */
[----:B--2---:R-:W2:Y:S01]  /*0200*/  LDG.E R15, desc[UR6][R12.64] ;  /* 0x000000060c0f7981 */ /* 0x004ea2000c1e1900 */
[----:B---3--:R-:W-:-:S03]  /*0210*/  IMAD.WIDE R22, R11, 0x4, R22 ;  /* 0x000000040b167825 */ /* 0x008fc600078e0216 */
[----:B------:R-:W3:Y:S04]  /*0220*/  LDG.E R18, desc[UR6][R12.64+0x4] ;  /* 0x000004060c127981 */ /* 0x000ee8000c1e1900 */
[----:B------:R4:W2:Y:S04]  /*0230*/  LDG.E R28, desc[UR6][R22.64] ;  /* 0x00000006161c7981 */ /* 0x0008a8000c1e1900 */
[----:B------:R-:W5:Y:S01]  /*0240*/  LDG.E R26, desc[UR6][R12.64+0x8] ;  /* 0x000008060c1a7981 */ /* 0x000f62000c1e1900 */
[----:B----4-:R-:W-:-:S05]  /*0250*/  IMAD.WIDE R22, R21, 0x4, R22 ;  /* 0x0000000415167825 */ /* 0x010fca00078e0216 */
[----:B------:R-:W3:Y:S01]  /*0260*/  LDG.E R19, desc[UR6][R22.64] ;  /* 0x0000000616137981 */ /* 0x000ee2000c1e1900 */
[----:B------:R-:W-:-:S05]  /*0270*/  IMAD.WIDE R24, R21, 0x4, R22 ;  /* 0x0000000415187825 */ /* 0x000fca00078e0216 */
[----:B------:R-:W5:Y:S01]  /*0280*/  LDG.E R27, desc[UR6][R24.64] ;  /* 0x00000006181b7981 */ /* 0x000f62000c1e1900 */
[----:B------:R-:W-:-:S03]  /*0290*/  IMAD.WIDE R16, R21, 0x4, R24 ;  /* 0x0000000415107825 */ /* 0x000fc600078e0218 */
[----:B------:R-:W4:Y:S01]  /*02a0*/  LDG.E R25, desc[UR6][R12.64+0x14] ;  /* 0x000014060c197981 */ /* 0x000f22000c1e1900 */
[----:B--2---:R-:W-:Y:S01]  /*02b0*/  FFMA R29, R15, R28, R14 ;  /* 0x0000001c0f1d7223 */ /* 0x004fe2000000000e */
[C---:B------:R-:W-:Y:S02]  /*02c0*/  IMAD.WIDE R14, R21.reuse, 0x4, R16 ;  /* 0x00000004150e7825 */ /* 0x040fe400078e0210 */
[----:B------:R3:W2:Y:S02]  /*02d0*/  LDG.E R28, desc[UR6][R16.64] ;  /* 0x00000006101c7981 */ /* 0x0006a4000c1e1900 */
[----:B---3--:R-:W-:Y:S01]  /*02e0*/  FFMA R17, R18, R19, R29 ;  /* 0x0000001312117223 */ /* 0x008fe2000000001d */
[C---:B------:R-:W-:Y:S01]  /*02f0*/  IMAD.WIDE R18, R21.reuse, 0x4, R14 ;  /* 0x0000000415127825 */ /* 0x040fe200078e020e */
[----:B------:R-:W2:Y:S03]  /*0300*/  LDG.E R29, desc[UR6][R12.64+0xc] ;  /* 0x00000c060c1d7981 */ /* 0x000ea6000c1e1900 */
[----:B-----5:R-:W-:Y:S01]  /*0310*/  FFMA R26, R26, R27, R17 ;  /* 0x0000001b1a1a7223 */ /* 0x020fe20000000011 */
[----:B------:R-:W3:Y:S01]  /*0320*/  LDG.E R14, desc[UR6][R14.64] ;  /* 0x000000060e0e7981 */ /* 0x000ee2000c1e1900 */
[----:B------:R-:W-:-:S03]  /*0330*/  IMAD.WIDE R22, R21, 0x4, R18 ;  /* 0x0000000415167825 */ /* 0x000fc600078e0212 */
[----:B------:R-:W3:Y:S04]  /*0340*/  LDG.E R27, desc[UR6][R12.64+0x10] ;  /* 0x000010060c1b7981 */ /* 0x000ee8000c1e1900 */
[----:B------:R-:W4:Y:S01]  /*0350*/  LDG.E R18, desc[UR6][R18.64] ;  /* 0x0000000612127981 */ /* 0x000f22000c1e1900 */
[----:B------:R-:W-:-:S03]  /*0360*/  IMAD.WIDE R16, R21, 0x4, R22 ;  /* 0x0000000415107825 */ /* 0x000fc600078e0216 */
[----:B------:R-:W5:Y:S04]  /*0370*/  LDG.E R24, desc[UR6][R22.64] ;  /* 0x0000000616187981 */ /* 0x000f68000c1e1900 */
[----:B------:R-:W5:Y:S04]  /*0380*/  LDG.E R15, desc[UR6][R12.64+0x18] ;  /* 0x000018060c0f7981 */ /* 0x000f68000c1e1900 */
[----:B------:R-:W5:Y:S04]  /*0390*/  LDG.E R19, desc[UR6][R12.64+0x1c] ;  /* 0x00001c060c137981 */ /* 0x000f68000c1e1900 */
[----:B------:R-:W5:Y:S01]  /*03a0*/  LDG.E R16, desc[UR6][R16.64] ;  /* 0x0000000610107981 */ /* 0x000f62000c1e1900 */
[----:B------:R-:W-:-:S04]  /*03b0*/  IADD3 R20, PT, PT, R20, 0x8, RZ ;  /* 0x0000000814147810 */ /* 0x000fc80007ffe0ff */
[----:B------:R-:W-:Y:S02]  /*03c0*/  ISETP.NE.AND P1, PT, R20, RZ, PT ;  /* 0x000000ff1400720c */ /* 0x000fe40003f25270 */
[----:B------:R-:W-:Y:S02]  /*03d0*/  LEA R11, R21, R11, 0x3 ;  /* 0x0000000b150b7211 */ /* 0x000fe400078e18ff */
[----:B------:R-:W-:Y:S01]  /*03e0*/  IADD3 R10, PT, PT, R10, 0x8, RZ ;  /* 0x000000080a0a7810 */ /* 0x000fe20007ffe0ff */
[----:B--2---:R-:W-:-:S04]  /*03f0*/  FFMA R26, R29, R28, R26 ;  /* 0x0000001c1d1a7223 */ /* 0x004fc8000000001a */
[----:B---3--:R-:W-:-:S04]  /*0400*/  FFMA R14, R27, R14, R26 ;  /* 0x0000000e1b0e7223 */ /* 0x008fc8000000001a */
[----:B----4-:R-:W-:-:S04]  /*0410*/  FFMA R14, R25, R18, R14 ;  /* 0x00000012190e7223 */ /* 0x010fc8000000000e */
[----:B-----5:R-:W-:-:S04]  /*0420*/  FFMA R14, R15, R24, R14 ;  /* 0x000000180f0e7223 */ /* 0x020fc8000000000e */
[----:B------:R-:W-:Y:S01]  /*0430*/  FFMA R14, R19, R16, R14 ;  /* 0x00000010130e7223 */ /* 0x000fe2000000000e */
[----:B------:R-:W-:Y:S06]  /*0440*/  @P1 BRA `(.L_x_3) ;  /* 0xfffffffc005c1947 */ /* 0x000fec000383ffff */
[----:B------:R-:W-:-:S07]  /*0450*/  MOV R15, R8 ;  /* 0x00000008000f7202 */ /* 0x000fce0000000f00 */
.L_x_2:
[----:B------:R-:W-:-:S13]  /*0460*/  ISETP.NE.AND P1, PT, R6, RZ, PT ;  /* 0x000000ff0600720c */ /* 0x000fda0003f25270 */
[----:B------:R-:W-:Y:S05]  /*0470*/  @!P1 BRA `(.L_x_4) ;  /* 0x0000000000d89947 */ /* 0x000fea0003800000 */
[----:B------:R-:W-:Y:S02]  /*0480*/  IADD3 R10, PT, PT, R6, -0x1, RZ ;  /* 0xffffffff060a7810 */ /* 0x000fe40007ffe0ff */
[----:B------:R-:W-:Y:S02]  /*0490*/  ISETP.NE.AND P2, PT, R5, RZ, PT ;  /* 0x000000ff0500720c */ /* 0x000fe40003f45270 */
[----:B------:R-:W-:-:S13]  /*04a0*/  ISETP.GE.U32.AND P1, PT, R10, 0x3, PT ;  /* 0x000000030a00780c */ /* 0x000fda0003f26070 */
[----:B------:R-:W-:Y:S05]  /*04b0*/  @!P1 BRA `(.L_x_5) ;  /* 0x00000000005c9947 */ /* 0x000fea0003800000 */
[----:B------:R-:W0:Y:S01]  /*04c0*/  LDC R21, c[0x0][0x398] ;  /* 0x0000e600ff157b82 */ /* 0x000e220000000800 */
[----:B------:R-:W-:-:S07]  /*04d0*/  IADD3 R17, PT, PT, R2, R15, RZ ;  /* 0x0000000f02117210 */ /* 0x000fce0007ffe0ff */
[----:B------:R-:W3:Y:S08]  /*04e0*/  LDC.64 R10, c[0x0][0x388] ;  /* 0x0000e200ff0a7b82 */ /* 0x000ef00000000a00 */
[----:B------:R-:W4:Y:S01]  /*04f0*/  LDC.64 R12, c[0x0][0x380] ;  /* 0x0000e000ff0c7b82 */ /* 0x000f220000000a00 */
[----:B0-----:R-:W-:-:S04]  /*0500*/  IMAD R19, R15, R21, R3 ;  /* 0x000000150f137224 */ /* 0x001fc800078e0203 */
[----:B---3--:R-:W-:-:S04]  /*0510*/  IMAD.WIDE R10, R19, 0x4, R10 ;  /* 0x00000004130a7825 */ /* 0x008fc800078e020a */
[----:B----4-:R-:W-:-:S04]  /*0520*/  IMAD.WIDE R12, R17, 0x4, R12 ;  /* 0x00000004110c7825 */ /* 0x010fc800078e020c */
[C---:B------:R-:W-:Y:S01]  /*0530*/  IMAD.WIDE R16, R21.reuse, 0x4, R10 ;  /* 0x0000000415107825 */ /* 0x040fe200078e020a */
[----:B--2---:R-:W2:Y:S04]  /*0540*/  LDG.E R23, desc[UR6][R12.64] ;  /* 0x000000060c177981 */ /* 0x004ea8000c1e1900 */
[----:B------:R-:W2:Y:S01]  /*0550*/  LDG.E R10, desc[UR6][R10.64] ;  /* 0x000000060a0a7981 */ /* 0x000ea2000c1e1900 */
[----:B------:R-:W-:-:S03]  /*0560*/  IMAD.WIDE R18, R21, 0x4, R16 ;  /* 0x0000000415127825 */ /* 0x000fc600078e0210 */
[----:B------:R-:W3:Y:S04]  /*0570*/  LDG.E R16, desc[UR6][R16.64] ;  /* 0x0000000610107981 */ /* 0x000ee8000c1e1900 */
[----:B------:R-:W3:Y:S01]  /*0580*/  LDG.E R22, desc[UR6][R12.64+0x4] ;  /* 0x000004060c167981 */ /* 0x000ee2000c1e1900 */
[----:B------:R-:W-:-:S03]  /*0590*/  IMAD.WIDE R20, R21, 0x4, R18 ;  /* 0x0000000415147825 */ /* 0x000fc600078e0212 */
[----:B------:R-:W4:Y:S04]  /*05a0*/  LDG.E R24, desc[UR6][R18.64] ;  /* 0x0000000612187981 */ /* 0x000f28000c1e1900 */
[----:B------:R-:W4:Y:S04]  /*05b0*/  LDG.E R25, desc[UR6][R12.64+0x8] ;  /* 0x000008060c197981 */ /* 0x000f28000c1e1900 */
[----:B------:R-:W5:Y:S04]  /*05c0*/  LDG.E R27, desc[UR6][R12.64+0xc] ;  /* 0x00000c060c1b7981 */ /* 0x000f68000c1e1900 */
[----:B------:R-:W5:Y:S01]  /*05d0*/  LDG.E R20, desc[UR6][R20.64] ;  /* 0x0000000614147981 */ /* 0x000f62000c1e1900 */
[----:B------:R-:W-:Y:S01]  /*05e0*/  IADD3 R15, PT, PT, R15, 0x4, RZ ;  /* 0x000000040f0f7810 */ /* 0x000fe20007ffe0ff */
[----:B--2---:R-:W-:-:S04]  /*05f0*/  FFMA R23, R23, R10, R14 ;  /* 0x0000000a17177223 */ /* 0x004fc8000000000e */
[----:B---3--:R-:W-:-:S04]  /*0600*/  FFMA R22, R22, R16, R23 ;  /* 0x0000001016167223 */ /* 0x008fc80000000017 */
[----:B----4-:R-:W-:-:S04]  /*0610*/  FFMA R22, R25, R24, R22 ;  /* 0x0000001819167223 */ /* 0x010fc80000000016 */
[----:B-----5:R-:W-:-:S07]  /*0620*/  FFMA R14, R27, R20, R22 ;  /* 0x000000141b0e7223 */ /* 0x020fce0000000016 */
.L_x_5:
[----:B------:R-:W-:Y:S05]  /*0630*/  @!P2 BRA `(.L_x_4) ;  /* 0x000000000068a947 */ /* 0x000fea0003800000 */
[----:B------:R-:W0:Y:S01]  /*0640*/  LDC R20, c[0x0][0x398] ;  /* 0x0000e600ff147b82 */ /* 0x000e220000000800 */
[----:B------:R-:W-:-:S07]  /*0650*/  ISETP.NE.AND P1, PT, R5, 0x1, PT ;  /* 0x000000010500780c */ /* 0x000fce0003f25270 */
[----:B------:R-:W3:Y:S06]  /*0660*/  LDC.64 R18, c[0x0][0x388] ;  /* 0x0000e200ff127b82 */ /* 0x000eec0000000a00 */
[----:B------:R-:W-:Y:S02]  /*0670*/  @P1 IADD3 R21, PT, PT, R2, R15, RZ ;  /* 0x0000000f02151210 */ /* 0x000fe40007ffe0ff */
[----:B------:R-:W4:Y:S08]  /*0680*/  LDC.64 R10, c[0x0][0x380] ;  /* 0x0000e000ff0a7b82 */ /* 0x000f300000000a00 */
[----:B------:R-:W5:Y:S01]  /*0690*/  LDC.64 R12, c[0x0][0x380] ;  /* 0x0000e000ff0c7b82 */ /* 0x000f620000000a00 */
[----:B0-----:R-:W-:Y:S01]  /*06a0*/  LOP3.LUT P2, RZ, R20, 0x1, RZ, 0xc0, !PT ;  /* 0x0000000114ff7812 */ /* 0x001fe2000784c0ff */
[C---:B------:R-:W-:Y:S01]  /*06b0*/  @P1 IMAD R23, R15.reuse, R20, R3 ;  /* 0x000000140f171224 */ /* 0x040fe200078e0203 */
[----:B------:R-:W-:-:S05]  /*06c0*/  @P1 IADD3 R15, PT, PT, R15, 0x2, RZ ;  /* 0x000000020f0f1810 */ /* 0x000fca0007ffe0ff */
[----:B------:R-:W0:Y:S01]  /*06d0*/  LDC.64 R16, c[0x0][0x388] ;  /* 0x0000e200ff107b82 */ /* 0x000e220000000a00 */
[----:B---3--:R-:W-:-:S05]  /*06e0*/  @P1 IMAD.WIDE R18, R23, 0x4, R18 ;  /* 0x0000000417121825 */ /* 0x008fca00078e0212 */
[----:B------:R-:W-:Y:S01]  /*06f0*/  @P2 IADD3 R25, PT, PT, R2, R15, RZ ;  /* 0x0000000f02192210 */ /* 0x000fe20007ffe0ff */
[----:B------:R-:W-:Y:S02]  /*0700*/  @P2 IMAD R27, R15, R20, R3 ;  /* 0x000000140f1b2224 */ /* 0x000fe400078e0203 */
[----:B----4-:R-:W-:Y:S01]  /*0710*/  @P1 IMAD.WIDE R10, R21, 0x4, R10 ;  /* 0x00000004150a1825 */ /* 0x010fe200078e020a */
[----:B--2---:R-:W2:Y:S03]  /*0720*/  @P1 LDG.E R15, desc[UR6][R18.64] ;  /* 0x00000006120f1981 */ /* 0x004ea6000c1e1900 */
[----:B------:R-:W-:Y:S01]  /*0730*/  @P1 IMAD.WIDE R20, R20, 0x4, R18 ;  /* 0x0000000414141825 */ /* 0x000fe200078e0212 */
[----:B------:R-:W2:Y:S03]  /*0740*/  @P1 LDG.E R23, desc[UR6][R10.64] ;  /* 0x000000060a171981 */ /* 0x000ea6000c1e1900 */
[----:B-----5:R-:W-:Y:S01]  /*0750*/  @P2 IMAD.WIDE R12, R25, 0x4, R12 ;  /* 0x00000004190c2825 */ /* 0x020fe200078e020c */
[----:B------:R-:W3:Y:S04]  /*0760*/  @P1 LDG.E R22, desc[UR6][R10.64+0x4] ;  /* 0x000004060a161981 */ /* 0x000ee8000c1e1900 */
[----:B------:R-:W3:Y:S01]  /*0770*/  @P1 LDG.E R20, desc[UR6][R20.64] ;  /* 0x0000000614141981 */ /* 0x000ee2000c1e1900 */
[----:B0-----:R-:W-:-:S03]  /*0780*/  @P2 IMAD.WIDE R16, R27, 0x4, R16 ;  /* 0x000000041b102825 */ /* 0x001fc600078e0210 */
[----:B------:R-:W4:Y:S04]  /*0790*/  @P2 LDG.E R13, desc[UR6][R12.64] ;  /* 0x000000060c0d2981 */ /* 0x000f28000c1e1900 */
[----:B------:R-:W4:Y:S01]  /*07a0*/  @P2 LDG.E R16, desc[UR6][R16.64] ;  /* 0x0000000610102981 */ /* 0x000f22000c1e1900 */
[----:B--2---:R-:W-:-:S04]  /*07b0*/  @P1 FFMA R15, R23, R15, R14 ;  /* 0x0000000f170f1223 */ /* 0x004fc8000000000e */
[----:B---3--:R-:W-:-:S04]  /*07c0*/  @P1 FFMA R14, R22, R20, R15 ;  /* 0x00000014160e1223 */ /* 0x008fc8000000000f */
[----:B----4-:R-:W-:-:S07]  /*07d0*/  @P2 FFMA R14, R13, R16, R14 ;  /* 0x000000100d0e2223 */ /* 0x010fce000000000e */
.L_x_4:
[----:B------:R-:W0:Y:S01]  /*07e0*/  LDCU.64 UR8, c[0x0][0x390] ;  /* 0x00007200ff0877ac */ /* 0x000e220008000a00 */
[----:B------:R-:W-:Y:S01]  /*07f0*/  IADD3 R11, P1, PT, R2, R3, RZ ;  /* 0x00000003020b7210 */ /* 0x000fe20007f3e0ff */
[----:B------:R-:W3:Y:S03]  /*0800*/  LDCU UR5, c[0x0][0x398] ;  /* 0x00007300ff0577ac */ /* 0x000ee60008000800 */
[C---:B------:R-:W-:Y:S02]  /*0810*/  LEA.HI.X.SX32 R12, R3.reuse, R0, 0x1, P1 ;  /* 0x00000000030c7211 */ /* 0x040fe400008f0eff */
[----:B-1----:R-:W-:Y:S02]  /*0820*/  IADD3 R3, PT, PT, R3, UR4, RZ ;  /* 0x0000000403037c10 */ /* 0x002fe4000fffe0ff */
[----:B0-----:R-:W-:-:S04]  /*0830*/  LEA R10, P1, R11, UR8, 0x2 ;  /* 0x000000080b0a7c11 */ /* 0x001fc8000f8210ff */
[----:B------:R-:W-:Y:S02]  /*0840*/  LEA.HI.X R11, R11, UR9, R12, 0x2, P1 ;  /* 0x000000090b0b7c11 */ /* 0x000fe400088f140c */
[----:B---3--:R-:W-:-:S03]  /*0850*/  MOV R12, UR5 ;  /* 0x00000005000c7c02 */ /* 0x008fc60008000f00 */
[----:B--2---:R0:W-:Y:S01]  /*0860*/  STG.E desc[UR6][R10.64], R14 ;  /* 0x0000000e0a007986 */ /* 0x0041e2000c101906 */
[----:B------:R-:W-:-:S13]  /*0870*/  ISETP.GE.AND P1, PT, R3, R12, PT ;  /* 0x0000000c0300720c */ /* 0x000fda0003f26270 */
[----:B0-----:R-:W-:Y:S05]  /*0880*/  @!P1 BRA `(.L_x_6) ;  /* 0xfffffff800349947 */ /* 0x001fea000383ffff */
.L_x_1:
[----:B-12---:R-:W-:Y:S05]  /*0890*/  BSYNC.RECONVERGENT B0 ;  /* 0x0000000000007941 */ /* 0x006fea0003800200 */
.L_x_0:
[----:B------:R-:W0:Y:S02]  /*08a0*/  LDCU UR5, c[0x0][0x364] ;  /* 0x00006c80ff0577ac */ /* 0x000e240008000800 */
[----:B0-----:R-:W-:-:S04]  /*08b0*/  IADD3 R7, PT, PT, R7, UR5, RZ ;  /* 0x0000000507077c10 */ /* 0x001fc8000fffe0ff */
[----:B------:R-:W-:-:S13]  /*08c0*/  ISETP.GE.AND P1, PT, R7, R12, PT ;  /* 0x0000000c0700720c */ /* 0x000fda0003f26270 */
[----:B------:R-:W-:Y:S05]  /*08d0*/  @!P1 BRA `(.L_x_7) ;  /* 0xfffffff800009947 */ /* 0x000fea000383ffff */
[----:B------:R-:W-:Y:S05]  /*08e0*/  EXIT ;  /* 0x000000000000794d */ /* 0x000fea0003800000 */
.L_x_8:
[----:B------:R-:W-:-:S00]  /*08f0*/  BRA `(.L_x_8) ;  /* 0xfffffffc00fc7947 */ /* 0x000fc0000383ffff */
[----:B------:R-:W-:-:S00]  /*0900*/  NOP ;  /* 0x0000000000007918 */ /* 0x000fc00000000000 */
[----:B------:R-:W-:-:S00]  /*0910*/  NOP ;  /* 0x0000000000007918 */ /* 0x000fc00000000000 */
[----:B------:R-:W-:-:S00]  /*0920*/  NOP ;  /* 0x0000000000007918 */ /* 0x000fc00000000000 */
[----:B------:R-:W-:-:S00]  /*0930*/  NOP ;  /* 0x0000000000007918 */ /* 0x000fc00000000000 */
[----:B------:R-:W-:-:S00]  /*0940*/  NOP ;  /* 0x0000000000007918 */ /* 0x000fc00000000000 */
[----:B------:R-:W-:-:S00]  /*0950*/  NOP ;  /* 0x0000000000007918 */ /* 0x000fc00000000000 */
[----:B------:R-:W-:-:S00]  /*0960*/  NOP ;  /* 0x0000000000007918 */ /* 0x000fc00000000000 */
[----:B------:R-:W-:-:S00]  /*0970*/  NOP ;  /* 0x0000000000007918 */ /* 0x000fc00000000000 */
.L_x_9:


//--------------------- .nv.shared.reserved.0     --------------------------
	.section	.nv.shared.reserved.0,"aw",@nobits
	.weak		__nv_reservedSMEM_offset_0_alias
	.size		__nv_reservedSMEM_offset_0_alias, 0, 64
	.other		__nv_reservedSMEM_offset_0_alias,@"STO_CUDA_RESERVED_SHARED STV_DEFAULT"
__nv_reservedSMEM_offset_0_alias:
	.zero		0
	.zero		64


//--------------------- .nv.constant0._Z12MatMulKernelPfS_S_i --------------------------
	.section	.nv.constant0._Z12MatMulKernelPfS_S_i,"a",@progbits
	.sectionflags	@""
	.align	4
.nv.constant0._Z12MatMulKernelPfS_S_i:
	.zero		924


//--------------------- SYMBOLS --------------------------

	.type		.nv.reservedSmem.offset0,@object
	.size		.nv.reservedSmem.offset0,0x4
